	.headerflags	@"EF_CUDA_TEXMODE_UNIFIED EF_CUDA_64BIT_ADDRESS EF_CUDA_ACCELERATORS EF_CUDA_SM90 EF_CUDA_VIRTUAL_SM(EF_CUDA_SM90)"
	.elftype	@"ET_EXEC"


//--------------------- .nv.info                  --------------------------
	.section	.nv.info,"",@"SHT_CUDA_INFO"
	.align	4


	//----- nvinfo : EIATTR_REGCOUNT
	.align		4
        /*0000*/ 	.byte	0x04, 0x2f
        /*0002*/ 	.short	(.L_1 - .L_0)
	.align		4
.L_0:
        /*0004*/ 	.word	index@(triton_poi_fused_view_3)
        /*0008*/ 	.word	0x0000000a


	//----- nvinfo : EIATTR_MIN_STACK_SIZE
	.align		4
.L_1:
        /*000c*/ 	.byte	0x04, 0x12
        /*000e*/ 	.short	(.L_3 - .L_2)
	.align		4
.L_2:
        /*0010*/ 	.word	index@(triton_poi_fused_view_3)
        /*0014*/ 	.word	0x00000000


	//----- nvinfo : EIATTR_FRAME_SIZE
	.align		4
.L_3:
        /*0018*/ 	.byte	0x04, 0x11
        /*001a*/ 	.short	(.L_5 - .L_4)
	.align		4
.L_4:
        /*001c*/ 	.word	index@(triton_poi_fused_view_3)
        /*0020*/ 	.word	0x00000000


	//----- nvinfo : EIATTR_MIN_STACK_SIZE
	.align		4
.L_5:
        /*0024*/ 	.byte	0x04, 0x12
        /*0026*/ 	.short	(.L_7 - .L_6)
	.align		4
.L_6:
        /*0028*/ 	.word	index@(triton_poi_fused_view_3)
        /*002c*/ 	.word	0x00000000
.L_7:


//--------------------- .nv.info.triton_poi_fused_view_3 --------------------------
	.section	.nv.info.triton_poi_fused_view_3,"",@"SHT_CUDA_INFO"
	.sectionflags	@""
	.align	4


	//----- nvinfo : EIATTR_CUDA_API_VERSION
	.align		4
        /*0000*/ 	.byte	0x04, 0x37
        /*0002*/ 	.short	(.L_9 - .L_8)
.L_8:
        /*0004*/ 	.word	0x0000007c


	//----- nvinfo : EIATTR_KPARAM_INFO
	.align		4
.L_9:
        /*0008*/ 	.byte	0x04, 0x17
        /*000a*/ 	.short	(.L_11 - .L_10)
.L_10:
        /*000c*/ 	.word	0x00000000
        /*0010*/ 	.short	0x0002
        /*0012*/ 	.short	0x0010
        /*0014*/ 	.byte	0x00, 0xf0, 0x11, 0x00


	//----- nvinfo : EIATTR_KPARAM_INFO
	.align		4
.L_11:
        /*0018*/ 	.byte	0x04, 0x17
        /*001a*/ 	.short	(.L_13 - .L_12)
.L_12:
        /*001c*/ 	.word	0x00000000
        /*0020*/ 	.short	0x0001
        /*0022*/ 	.short	0x0008
        /*0024*/ 	.byte	0x00, 0xf4, 0x21, 0x00


	//----- nvinfo : EIATTR_KPARAM_INFO
	.align		4
.L_13:
        /*0028*/ 	.byte	0x04, 0x17
        /*002a*/ 	.short	(.L_15 - .L_14)
.L_14:
        /*002c*/ 	.word	0x00000000
        /*0030*/ 	.short	0x0000
        /*0032*/ 	.short	0x0000
        /*0034*/ 	.byte	0x00, 0xf4, 0x21, 0x00


	//----- nvinfo : EIATTR_SPARSE_MMA_MASK
	.align		4
.L_15:
        /*0038*/ 	.byte	0x03, 0x50
        /*003a*/ 	.short	0x0000


	//----- nvinfo : EIATTR_MAXREG_COUNT
	.align		4
        /*003c*/ 	.byte	0x03, 0x1b
        /*003e*/ 	.short	0x00ff


	//----- nvinfo : EIATTR_EXIT_INSTR_OFFSETS
	.align		4
        /*0040*/ 	.byte	0x04, 0x1c
        /*0042*/ 	.short	(.L_17 - .L_16)


	//   ....[0]....
.L_16:
        /*0044*/ 	.word	0x00000110


	//   ....[1]....
        /*0048*/ 	.word	0x00000130


	//----- nvinfo : EIATTR_REQNTID
	.align		4
.L_17:
        /*004c*/ 	.byte	0x04, 0x10
        /*004e*/ 	.short	(.L_19 - .L_18)
.L_18:
        /*0050*/ 	.word	0x00000080
        /*0054*/ 	.word	0x00000001
        /*0058*/ 	.word	0x00000001


	//----- nvinfo : EIATTR_CRS_STACK_SIZE
	.align		4
.L_19:
        /*005c*/ 	.byte	0x04, 0x1e
        /*005e*/ 	.short	(.L_21 - .L_20)
.L_20:
        /*0060*/ 	.word	0x00000000


	//----- nvinfo : EIATTR_CBANK_PARAM_SIZE
	.align		4
.L_21:
        /*0064*/ 	.byte	0x03, 0x19
        /*0066*/ 	.short	0x0014


	//----- nvinfo : EIATTR_PARAM_CBANK
	.align		4
        /*0068*/ 	.byte	0x04, 0x0a
        /*006a*/ 	.short	(.L_23 - .L_22)
	.align		4
.L_22:
        /*006c*/ 	.word	index@(.nv.constant0.triton_poi_fused_view_3)
        /*0070*/ 	.short	0x0210
        /*0072*/ 	.short	0x0014


	//----- nvinfo : EIATTR_SW_WAR
	.align		4
.L_23:
        /*0074*/ 	.byte	0x04, 0x36
        /*0076*/ 	.short	(.L_25 - .L_24)
.L_24:
        /*0078*/ 	.word	0x00000008
.L_25:


//--------------------- .nv.callgraph             --------------------------
	.section	.nv.callgraph,"",@"SHT_CUDA_CALLGRAPH"
	.align	4
	.sectionentsize	8
	.align		4
        /*0000*/ 	.word	0x00000000
	.align		4
        /*0004*/ 	.word	0xffffffff
	.align		4
        /*0008*/ 	.word	0x00000000
	.align		4
        /*000c*/ 	.word	0xfffffffe
	.align		4
        /*0010*/ 	.word	0x00000000
	.align		4
        /*0014*/ 	.word	0xfffffffd
	.align		4
        /*0018*/ 	.word	0x00000000
	.align		4
        /*001c*/ 	.word	0xfffffffc


//--------------------- .text.triton_poi_fused_view_3 --------------------------
	.section	.text.triton_poi_fused_view_3,"ax",@progbits
	.align	128
        .global         triton_poi_fused_view_3
        .type           triton_poi_fused_view_3,@function
        .size           triton_poi_fused_view_3,(.L_x_3 - triton_poi_fused_view_3)
        .other          triton_poi_fused_view_3,@"STO_CUDA_ENTRY STV_DEFAULT"
triton_poi_fused_view_3:
.text.triton_poi_fused_view_3:
[----:B------:R-:W0:Y:S02]  /*0000*/  LDC R1, c[0x0][0x28] ;  /* 0x00000a00ff017b82 */ /* 0x000e240000000800 */
[----:B------:R-:W1:Y:S01]  /*0010*/  S2R R0, SR_TID.X ;  /* 0x0000000000007919 */ /* 0x000e620000002100 */
[----:B------:R-:W2:Y:S01]  /*0020*/  LDC.64 R4, c[0x0][0x218] ;  /* 0x00008600ff047b82 */ /* 0x000ea20000000a00 */
[----:B------:R-:W-:Y:S01]  /*0030*/  ULDC.64 UR4, c[0x0][0x208] ;  /* 0x0000820000047ab9 */ /* 0x000fe20000000a00 */
[----:B------:R-:W-:Y:S01]  /*0040*/  BSSY B0, `(.L_x_0) ;  /* 0x000000c000007945 */ /* 0x000fe20003800000 */
[----:B------:R-:W3:Y:S01]  /*0050*/  S2R R7, SR_CTAID.X ;  /* 0x0000000000077919 */ /* 0x000ee20000002500 */
[----:B------:R-:W-:Y:S01]  /*0060*/  CS2R R2, SRZ ;  /* 0x0000000000027805 */ /* 0x000fe2000001ff00 */
[----:B-1----:R-:W-:-:S05]  /*0070*/  IMAD.SHL.U32 R0, R0, 0x2, RZ ;  /* 0x0000000200007824 */ /* 0x002fca00078e00ff */
[----:B------:R-:W-:-:S04]  /*0080*/  LOP3.LUT R0, R0, 0xfe, RZ, 0xc0, !PT ;  /* 0x000000fe00007812 */ /* 0x000fc800078ec0ff */
[----:B---3--:R-:W-:-:S04]  /*0090*/  LEA R7, R7, R0, 0x8 ;  /* 0x0000000007077211 */ /* 0x008fc800078e40ff */
[C---:B------:R-:W-:Y:S01]  /*00a0*/  ISETP.GE.AND P0, PT, R7.reuse, 0x4800, PT ;  /* 0x000048000700780c */ /* 0x040fe20003f06270 */
[----:B--2---:R-:W-:-:S12]  /*00b0*/  IMAD.WIDE R4, R7, 0x4, R4 ;  /* 0x0000000407047825 */ /* 0x004fd800078e0204 */
[----:B------:R-:W-:Y:S05]  /*00c0*/  @P0 BRA `(.L_x_1) ;  /* 0x00000000000c0947 */ /* 0x000fea0003800000 */
[----:B------:R-:W1:Y:S02]  /*00d0*/  LDC.64 R2, c[0x0][0x210] ;  /* 0x00008400ff027b82 */ /* 0x000e640000000a00 */
[----:B-1----:R-:W-:-:S06]  /*00e0*/  IMAD.WIDE R2, R7, 0x4, R2 ;  /* 0x0000000407027825 */ /* 0x002fcc00078e0202 */
[----:B------:R-:W5:Y:S02]  /*00f0*/  LDG.E.64 R2, desc[UR4][R2.64] ;  /* 0x0000000402027981 */ /* 0x000f64000c1e1b00 */
.L_x_1:
[----:B------:R-:W-:Y:S05]  /*0100*/  BSYNC B0 ;  /* 0x0000000000007941 */ /* 0x000fea0003800000 */
.L_x_0:
[----:B------:R-:W-:Y:S05]  /*0110*/  @P0 EXIT ;  /* 0x000000000000094d */ /* 0x000fea0003800000 */
[----:B-----5:R-:W-:Y:S01]  /*0120*/  STG.E.64 desc[UR4][R4.64], R2 ;  /* 0x0000000204007986 */ /* 0x020fe2000c101b04 */
[----:B------:R-:W-:Y:S05]  /*0130*/  EXIT ;  /* 0x000000000000794d */ /* 0x000fea0003800000 */
.L_x_2:
[----:B------:R-:W-:-:S00]  /*0140*/  BRA `(.L_x_2) ;  /* 0xfffffffc00fc7947 */ /* 0x000fc0000383ffff */
[----:B------:R-:W-:-:S00]  /*0150*/  NOP ;  /* 0x0000000000007918 */ /* 0x000fc00000000000 */
        /* <DEDUP_REMOVED lines=10> */
.L_x_3:


//--------------------- .nv.constant0.triton_poi_fused_view_3 --------------------------
	.section	.nv.constant0.triton_poi_fused_view_3,"a",@progbits
	.sectionflags	@""
	.align	4
.nv.constant0.triton_poi_fused_view_3:
	.zero		548
